	.headerflags	@"EF_CUDA_TEXMODE_UNIFIED EF_CUDA_64BIT_ADDRESS EF_CUDA_ACCELERATORS EF_CUDA_SM90 EF_CUDA_VIRTUAL_SM(EF_CUDA_SM90)"
	.elftype	@"ET_EXEC"


//--------------------- .nv.info                  --------------------------
	.section	.nv.info,"",@"SHT_CUDA_INFO"
	.align	4


	//----- nvinfo : EIATTR_REGCOUNT
	.align		4
        /*0000*/ 	.byte	0x04, 0x2f
        /*0002*/ 	.short	(.L_1 - .L_0)
	.align		4
.L_0:
        /*0004*/ 	.word	index@(triton_poi_fused_clone_7)
        /*0008*/ 	.word	0x00000036


	//----- nvinfo : EIATTR_MIN_STACK_SIZE
	.align		4
.L_1:
        /*000c*/ 	.byte	0x04, 0x12
        /*000e*/ 	.short	(.L_3 - .L_2)
	.align		4
.L_2:
        /*0010*/ 	.word	index@(triton_poi_fused_clone_7)
        /*0014*/ 	.word	0x00000000


	//----- nvinfo : EIATTR_FRAME_SIZE
	.align		4
.L_3:
        /*0018*/ 	.byte	0x04, 0x11
        /*001a*/ 	.short	(.L_5 - .L_4)
	.align		4
.L_4:
        /*001c*/ 	.word	index@(triton_poi_fused_clone_7)
        /*0020*/ 	.word	0x00000000


	//----- nvinfo : EIATTR_MIN_STACK_SIZE
	.align		4
.L_5:
        /*0024*/ 	.byte	0x04, 0x12
        /*0026*/ 	.short	(.L_7 - .L_6)
	.align		4
.L_6:
        /*0028*/ 	.word	index@(triton_poi_fused_clone_7)
        /*002c*/ 	.word	0x00000000
.L_7:


//--------------------- .nv.info.triton_poi_fused_clone_7 --------------------------
	.section	.nv.info.triton_poi_fused_clone_7,"",@"SHT_CUDA_INFO"
	.sectionflags	@""
	.align	4


	//----- nvinfo : EIATTR_CUDA_API_VERSION
	.align		4
        /*0000*/ 	.byte	0x04, 0x37
        /*0002*/ 	.short	(.L_9 - .L_8)
.L_8:
        /*0004*/ 	.word	0x0000007c


	//----- nvinfo : EIATTR_KPARAM_INFO
	.align		4
.L_9:
        /*0008*/ 	.byte	0x04, 0x17
        /*000a*/ 	.short	(.L_11 - .L_10)
.L_10:
        /*000c*/ 	.word	0x00000000
        /*0010*/ 	.short	0x0007
        /*0012*/ 	.short	0x0034
        /*0014*/ 	.byte	0x00, 0xf0, 0x11, 0x00


	//----- nvinfo : EIATTR_KPARAM_INFO
	.align		4
.L_11:
        /*0018*/ 	.byte	0x04, 0x17
        /*001a*/ 	.short	(.L_13 - .L_12)
.L_12:
        /*001c*/ 	.word	0x00000000
        /*0020*/ 	.short	0x0006
        /*0022*/ 	.short	0x0030
        /*0024*/ 	.byte	0x00, 0xf0, 0x11, 0x00


	//----- nvinfo : EIATTR_KPARAM_INFO
	.align		4
.L_13:
        /*0028*/ 	.byte	0x04, 0x17
        /*002a*/ 	.short	(.L_15 - .L_14)
.L_14:
        /*002c*/ 	.word	0x00000000
        /*0030*/ 	.short	0x0005
        /*0032*/ 	.short	0x0028
        /*0034*/ 	.byte	0x00, 0xf4, 0x21, 0x00


	//----- nvinfo : EIATTR_KPARAM_INFO
	.align		4
.L_15:
        /*0038*/ 	.byte	0x04, 0x17
        /*003a*/ 	.short	(.L_17 - .L_16)
.L_16:
        /*003c*/ 	.word	0x00000000
        /*0040*/ 	.short	0x0004
        /*0042*/ 	.short	0x0020
        /*0044*/ 	.byte	0x00, 0xf4, 0x21, 0x00


	//----- nvinfo : EIATTR_KPARAM_INFO
	.align		4
.L_17:
        /*0048*/ 	.byte	0x04, 0x17
        /*004a*/ 	.short	(.L_19 - .L_18)
.L_18:
        /*004c*/ 	.word	0x00000000
        /*0050*/ 	.short	0x0003
        /*0052*/ 	.short	0x0018
        /*0054*/ 	.byte	0x00, 0xf4, 0x21, 0x00


	//----- nvinfo : EIATTR_KPARAM_INFO
	.align		4
.L_19:
        /*0058*/ 	.byte	0x04, 0x17
        /*005a*/ 	.short	(.L_21 - .L_20)
.L_20:
        /*005c*/ 	.word	0x00000000
        /*0060*/ 	.short	0x0002
        /*0062*/ 	.short	0x0010
        /*0064*/ 	.byte	0x00, 0xf4, 0x21, 0x00


	//----- nvinfo : EIATTR_KPARAM_INFO
	.align		4
.L_21:
        /*0068*/ 	.byte	0x04, 0x17
        /*006a*/ 	.short	(.L_23 - .L_22)
.L_22:
        /*006c*/ 	.word	0x00000000
        /*0070*/ 	.short	0x0001
        /*0072*/ 	.short	0x0008
        /*0074*/ 	.byte	0x00, 0xf4, 0x21, 0x00


	//----- nvinfo : EIATTR_KPARAM_INFO
	.align		4
.L_23:
        /*0078*/ 	.byte	0x04, 0x17
        /*007a*/ 	.short	(.L_25 - .L_24)
.L_24:
        /*007c*/ 	.word	0x00000000
        /*0080*/ 	.short	0x0000
        /*0082*/ 	.short	0x0000
        /*0084*/ 	.byte	0x00, 0xf4, 0x21, 0x00


	//----- nvinfo : EIATTR_SPARSE_MMA_MASK
	.align		4
.L_25:
        /*0088*/ 	.byte	0x03, 0x50
        /*008a*/ 	.short	0x0000


	//----- nvinfo : EIATTR_MAXREG_COUNT
	.align		4
        /*008c*/ 	.byte	0x03, 0x1b
        /*008e*/ 	.short	0x00ff


	//----- nvinfo : EIATTR_EXIT_INSTR_OFFSETS
	.align		4
        /*0090*/ 	.byte	0x04, 0x1c
        /*0092*/ 	.short	(.L_27 - .L_26)


	//   ....[0]....
.L_26:
        /*0094*/ 	.word	0x00001240


	//   ....[1]....
        /*0098*/ 	.word	0x000012b0


	//----- nvinfo : EIATTR_REQNTID
	.align		4
.L_27:
        /*009c*/ 	.byte	0x04, 0x10
        /*009e*/ 	.short	(.L_29 - .L_28)
.L_28:
        /*00a0*/ 	.word	0x00000100
        /*00a4*/ 	.word	0x00000001
        /*00a8*/ 	.word	0x00000001


	//----- nvinfo : EIATTR_CBANK_PARAM_SIZE
	.align		4
.L_29:
        /*00ac*/ 	.byte	0x03, 0x19
        /*00ae*/ 	.short	0x0038


	//----- nvinfo : EIATTR_PARAM_CBANK
	.align		4
        /*00b0*/ 	.byte	0x04, 0x0a
        /*00b2*/ 	.short	(.L_31 - .L_30)
	.align		4
.L_30:
        /*00b4*/ 	.word	index@(.nv.constant0.triton_poi_fused_clone_7)
        /*00b8*/ 	.short	0x0210
        /*00ba*/ 	.short	0x0038


	//----- nvinfo : EIATTR_SW_WAR
	.align		4
.L_31:
        /*00bc*/ 	.byte	0x04, 0x36
        /*00be*/ 	.short	(.L_33 - .L_32)
.L_32:
        /*00c0*/ 	.word	0x00000008
.L_33:


//--------------------- .nv.callgraph             --------------------------
	.section	.nv.callgraph,"",@"SHT_CUDA_CALLGRAPH"
	.align	4
	.sectionentsize	8
	.align		4
        /*0000*/ 	.word	0x00000000
	.align		4
        /*0004*/ 	.word	0xffffffff
	.align		4
        /*0008*/ 	.word	0x00000000
	.align		4
        /*000c*/ 	.word	0xfffffffe
	.align		4
        /*0010*/ 	.word	0x00000000
	.align		4
        /*0014*/ 	.word	0xfffffffd
	.align		4
        /*0018*/ 	.word	0x00000000
	.align		4
        /*001c*/ 	.word	0xfffffffc


//--------------------- .text.triton_poi_fused_clone_7 --------------------------
	.section	.text.triton_poi_fused_clone_7,"ax",@progbits
	.sectionflags	@"SHF_BARRIERS=1"
	.align	128
        .global         triton_poi_fused_clone_7
        .type           triton_poi_fused_clone_7,@function
        .size           triton_poi_fused_clone_7,(.L_x_1 - triton_poi_fused_clone_7)
        .other          triton_poi_fused_clone_7,@"STO_CUDA_ENTRY STV_DEFAULT"
triton_poi_fused_clone_7:
.text.triton_poi_fused_clone_7:
[----:B------:R-:W0:Y:S01]  /*0000*/  LDC R1, c[0x0][0x28] ;  /* 0x00000a00ff017b82 */ /* 0x000e220000000800 */
[----:B------:R-:W1:Y:S07]  /*0010*/  S2R R28, SR_CTAID.X ;  /* 0x00000000001c7919 */ /* 0x000e6e0000002500 */
[----:B------:R-:W2:Y:S01]  /*0020*/  LDC.64 R2, c[0x0][0x210] ;  /* 0x00008400ff027b82 */ /* 0x000ea20000000a00 */
[----:B------:R-:W-:Y:S02]  /*0030*/  CS2R R12, SRZ ;  /* 0x00000000000c7805 */ /* 0x000fe4000001ff00 */
[----:B------:R-:W-:Y:S01]  /*0040*/  CS2R R14, SRZ ;  /* 0x00000000000e7805 */ /* 0x000fe2000001ff00 */
[----:B------:R-:W3:Y:S01]  /*0050*/  S2R R41, SR_TID.X ;  /* 0x0000000000297919 */ /* 0x000ee20000002100 */
[----:B------:R-:W-:Y:S01]  /*0060*/  ULDC.64 UR6, c[0x0][0x208] ;  /* 0x0000820000067ab9 */ /* 0x000fe20000000a00 */
[----:B------:R-:W-:-:S02]  /*0070*/  CS2R R8, SRZ ;  /* 0x0000000000087805 */ /* 0x000fc4000001ff00 */
[----:B------:R-:W-:Y:S01]  /*0080*/  CS2R R10, SRZ ;  /* 0x00000000000a7805 */ /* 0x000fe2000001ff00 */
[----:B------:R-:W4:Y:S01]  /*0090*/  S2R R4, SR_CTAID.Y ;  /* 0x0000000000047919 */ /* 0x000f220000002600 */
[----:B-1----:R-:W-:Y:S02]  /*00a0*/  IMAD.SHL.U32 R28, R28, 0x40, RZ ;  /* 0x000000401c1c7824 */ /* 0x002fe400078e00ff */
[----:B---3--:R-:W-:Y:S01]  /*00b0*/  IMAD.SHL.U32 R34, R41, 0x4, RZ ;  /* 0x0000000429227824 */ /* 0x008fe200078e00ff */
[----:B------:R-:W-:Y:S01]  /*00c0*/  SHF.R.U32.HI R5, RZ, 0x4, R41 ;  /* 0x00000004ff057819 */ /* 0x000fe20000011629 */
[----:B----4-:R-:W-:-:S03]  /*00d0*/  IMAD.SHL.U32 R4, R4, 0x40, RZ ;  /* 0x0000004004047824 */ /* 0x010fc600078e00ff */
[----:B------:R-:W-:Y:S02]  /*00e0*/  LOP3.LUT R0, R28, 0x3c, R34, 0xf8, !PT ;  /* 0x0000003c1c007812 */ /* 0x000fe400078ef822 */
[----:B------:R-:W-:Y:S02]  /*00f0*/  SGXT.U32 R5, R5, 0x4 ;  /* 0x000000040505781a */ /* 0x000fe40000000000 */
[----:B------:R-:W-:Y:S02]  /*0100*/  ISETP.GE.AND P1, PT, R0, 0x40, PT ;  /* 0x000000400000780c */ /* 0x000fe40003f26270 */
[----:B------:R-:W-:Y:S02]  /*0110*/  LOP3.LUT R33, R4, R5, RZ, 0xfc, !PT ;  /* 0x0000000504217212 */ /* 0x000fe400078efcff */
[----:B------:R-:W-:Y:S02]  /*0120*/  LOP3.LUT R32, R4, 0x10, R5, 0xfe, !PT ;  /* 0x0000001004207812 */ /* 0x000fe400078efe05 */
[----:B------:R-:W-:-:S02]  /*0130*/  ISETP.LT.AND P3, PT, R33, 0x80, !P1 ;  /* 0x000000802100780c */ /* 0x000fc40004f61270 */
[----:B------:R-:W-:Y:S02]  /*0140*/  LEA R33, R33, R0, 0x6 ;  /* 0x0000000021217211 */ /* 0x000fe400078e30ff */
[C---:B------:R-:W-:Y:S01]  /*0150*/  ISETP.LT.AND P2, PT, R32.reuse, 0x80, !P1 ;  /* 0x000000802000780c */ /* 0x040fe20004f41270 */
[----:B------:R-:W-:Y:S01]  /*0160*/  IMAD R32, R32, 0x40, R0 ;  /* 0x0000004020207824 */ /* 0x000fe200078e0200 */
[----:B------:R-:W-:Y:S01]  /*0170*/  LOP3.LUT R7, R4, 0x20, R5, 0xfe, !PT ;  /* 0x0000002004077812 */ /* 0x000fe200078efe05 */
[--C-:B--2---:R-:W-:Y:S01]  /*0180*/  IMAD.WIDE R24, R33, 0x4, R2.reuse ;  /* 0x0000000421187825 */ /* 0x104fe200078e0202 */
[----:B------:R-:W-:Y:S02]  /*0190*/  LOP3.LUT R6, R4, 0x30, R5, 0xfe, !PT ;  /* 0x0000003004067812 */ /* 0x000fe400078efe05 */
[C---:B------:R-:W-:Y:S01]  /*01a0*/  ISETP.LT.AND P0, PT, R7.reuse, 0x80, !P1 ;  /* 0x000000800700780c */ /* 0x040fe20004f01270 */
[----:B------:R-:W-:Y:S01]  /*01b0*/  IMAD.WIDE R26, R32, 0x4, R2 ;  /* 0x00000004201a7825 */ /* 0x000fe200078e0202 */
[C---:B------:R-:W-:Y:S01]  /*01c0*/  ISETP.LT.AND P1, PT, R6.reuse, 0x80, !P1 ;  /* 0x000000800600780c */ /* 0x040fe20004f21270 */
[----:B------:R1:W2:Y:S01]  /*01d0*/  @P3 LDG.E.EL.128 R12, desc[UR6][R24.64] ;  /* 0x00000006180c3981 */ /* 0x0002a2000c2e1d00 */
[----:B------:R-:W-:Y:S01]  /*01e0*/  CS2R R16, SRZ ;  /* 0x0000000000107805 */ /* 0x000fe2000001ff00 */
[--C-:B------:R-:W-:Y:S01]  /*01f0*/  IMAD R7, R7, 0x40, R0.reuse ;  /* 0x0000004007077824 */ /* 0x100fe200078e0200 */
[----:B------:R-:W-:Y:S01]  /*0200*/  CS2R R18, SRZ ;  /* 0x0000000000127805 */ /* 0x000fe2000001ff00 */
[----:B------:R-:W-:Y:S01]  /*0210*/  IMAD R0, R6, 0x40, R0 ;  /* 0x0000004006007824 */ /* 0x000fe200078e0200 */
[----:B------:R-:W3:Y:S01]  /*0220*/  @P2 LDG.E.EL.128 R8, desc[UR6][R26.64] ;  /* 0x000000061a082981 */ /* 0x000ee2000c2e1d00 */
[----:B------:R-:W-:Y:S01]  /*0230*/  IMAD.WIDE R30, R7, 0x4, R2 ;  /* 0x00000004071e7825 */ /* 0x000fe200078e0202 */
[----:B------:R-:W-:-:S02]  /*0240*/  CS2R R20, SRZ ;  /* 0x0000000000147805 */ /* 0x000fc4000001ff00 */
[----:B------:R-:W-:Y:S01]  /*0250*/  CS2R R22, SRZ ;  /* 0x0000000000167805 */ /* 0x000fe2000001ff00 */
[----:B------:R-:W4:Y:S01]  /*0260*/  S2UR UR5, SR_CgaCtaId ;  /* 0x00000000000579c3 */ /* 0x000f220000008800 */
[----:B------:R-:W-:Y:S01]  /*0270*/  IMAD.WIDE R44, R0, 0x4, R2 ;  /* 0x00000004002c7825 */ /* 0x000fe200078e0202 */
[----:B------:R-:W5:Y:S01]  /*0280*/  @P0 LDG.E.EL.128 R16, desc[UR6][R30.64] ;  /* 0x000000061e100981 */ /* 0x000f62000c2e1d00 */
[----:B------:R-:W-:Y:S01]  /*0290*/  UMOV UR4, 0x400 ;  /* 0x0000040000047882 */ /* 0x000fe20000000000 */
[----:B------:R-:W-:Y:S02]  /*02a0*/  LOP3.LUT R39, R4, 0x3c, R34, 0xf8, !PT ;  /* 0x0000003c04277812 */ /* 0x000fe400078ef822 */
[----:B------:R1:W3:Y:S01]  /*02b0*/  @P1 LDG.E.EL.128 R20, desc[UR6][R44.64] ;  /* 0x000000062c141981 */ /* 0x0002e2000c2e1d00 */
[----:B------:R-:W-:Y:S02]  /*02c0*/  SHF.L.U32 R2, R41, 0x8, RZ ;  /* 0x0000000829027819 */ /* 0x000fe400000006ff */
[----:B------:R-:W-:-:S02]  /*02d0*/  LOP3.LUT R43, R28, R5, RZ, 0xfc, !PT ;  /* 0x000000051c2b7212 */ /* 0x000fc400078efcff */
[----:B------:R-:W-:Y:S02]  /*02e0*/  LOP3.LUT R2, R2, 0xf00, RZ, 0xc0, !PT ;  /* 0x00000f0002027812 */ /* 0x000fe400078ec0ff */
[----:B------:R-:W-:Y:S02]  /*02f0*/  LOP3.LUT R40, R28, 0x10, R5, 0xfe, !PT ;  /* 0x000000101c287812 */ /* 0x000fe400078efe05 */
[----:B-1----:R-:W-:Y:S01]  /*0300*/  LOP3.LUT R24, R28, 0x20, R5, 0xfe, !PT ;  /* 0x000000201c187812 */ /* 0x002fe200078efe05 */
[----:B0-----:R-:W0:Y:S01]  /*0310*/  LDC.64 R44, c[0x0][0x220] ;  /* 0x00008800ff2c7b82 */ /* 0x001e220000000a00 */
[----:B------:R-:W-:Y:S02]  /*0320*/  LOP3.LUT R3, R2, R5, RZ, 0xfc, !PT ;  /* 0x0000000502037212 */ /* 0x000fe400078efcff */
[----:B------:R-:W-:Y:S02]  /*0330*/  P2R R37, PR, RZ, 0x4 ;  /* 0x00000004ff257803 */ /* 0x000fe40000000000 */
[----:B------:R-:W-:Y:S01]  /*0340*/  P2R R35, PR, RZ, 0x8 ;  /* 0x00000008ff237803 */ /* 0x000fe20000000000 */
[----:B----4-:R-:W-:Y:S01]  /*0350*/  UPRMT UR4, UR5, 0x654, UR4 ;  /* 0x0000065405047896 */ /* 0x010fe20008000004 */
[----:B------:R-:W-:-:S02]  /*0360*/  LOP3.LUT R28, R28, 0x30, R5, 0xfe, !PT ;  /* 0x000000301c1c7812 */ /* 0x000fc400078efe05 */
[----:B------:R-:W-:-:S03]  /*0370*/  LOP3.LUT R5, R2, 0x40, RZ, 0xfc, !PT ;  /* 0x0000004002057812 */ /* 0x000fc600078efcff */
[C---:B------:R-:W-:Y:S02]  /*0380*/  LEA.HI R4, R2.reuse, UR4, RZ, 0x1e ;  /* 0x0000000402047c11 */ /* 0x040fe4000f8ff0ff */
[C---:B------:R-:W-:Y:S02]  /*0390*/  LOP3.LUT R6, R2.reuse, 0x80, RZ, 0xfc, !PT ;  /* 0x0000008002067812 */ /* 0x040fe400078efcff */
[----:B------:R-:W-:Y:S01]  /*03a0*/  LOP3.LUT R25, R2, 0xc0, RZ, 0xfc, !PT ;  /* 0x000000c002197812 */ /* 0x000fe200078efcff */
[----:B------:R-:W-:Y:S01]  /*03b0*/  IMAD R29, R3, 0x4, R4 ;  /* 0x00000004031d7824 */ /* 0x000fe200078e0204 */
[----:B------:R-:W-:Y:S02]  /*03c0*/  SHF.R.S32.HI R26, RZ, 0x1f, R39 ;  /* 0x0000001fff1a7819 */ /* 0x000fe40000011427 */
[----:B------:R-:W-:Y:S02]  /*03d0*/  SHF.R.U32.HI R4, RZ, 0x6, R5 ;  /* 0x00000006ff047819 */ /* 0x000fe40000011605 */
[----:B------:R-:W-:-:S02]  /*03e0*/  SHF.R.U32.HI R5, RZ, 0x6, R6 ;  /* 0x00000006ff057819 */ /* 0x000fc40000011606 */
[----:B------:R-:W-:Y:S02]  /*03f0*/  SHF.R.U32.HI R6, RZ, 0x6, R25 ;  /* 0x00000006ff067819 */ /* 0x000fe40000011619 */
[----:B------:R-:W-:Y:S02]  /*0400*/  LEA.HI R27, R26, R39, RZ, 0x5 ;  /* 0x000000271a1b7211 */ /* 0x000fe400078f28ff */
[----:B------:R-:W-:Y:S02]  /*0410*/  LEA R36, R4, UR4, 0x4 ;  /* 0x0000000404247c11 */ /* 0x000fe4000f8e20ff */
[----:B------:R-:W-:Y:S02]  /*0420*/  LEA R26, R5, UR4, 0x4 ;  /* 0x00000004051a7c11 */ /* 0x000fe4000f8e20ff */
[----:B------:R-:W-:Y:S01]  /*0430*/  LEA R38, R6, UR4, 0x4 ;  /* 0x0000000406267c11 */ /* 0x000fe2000f8e20ff */
[C---:B------:R-:W-:Y:S02]  /*0440*/  IMAD R36, R3.reuse, 0x4, R36 ;  /* 0x0000000403247824 */ /* 0x040fe400078e0224 */
[C---:B------:R-:W-:Y:S01]  /*0450*/  IMAD R25, R3.reuse, 0x4, R26 ;  /* 0x0000000403197824 */ /* 0x040fe200078e021a */
[----:B------:R-:W-:-:S02]  /*0460*/  LEA R26, R3, R38, 0x2 ;  /* 0x00000026031a7211 */ /* 0x000fc400078e10ff */
[----:B------:R-:W-:Y:S02]  /*0470*/  LOP3.LUT R30, R27, 0xffffffe0, RZ, 0xc0, !PT ;  /* 0xffffffe01b1e7812 */ /* 0x000fe400078ec0ff */
[----:B------:R-:W-:-:S03]  /*0480*/  ISETP.GE.AND P2, PT, R39, 0x80, PT ;  /* 0x000000802700780c */ /* 0x000fc60003f46270 */
[----:B------:R-:W-:Y:S02]  /*0490*/  IMAD.IADD R39, R39, 0x1, -R30 ;  /* 0x0000000127277824 */ /* 0x000fe400078e0a1e */
[----:B------:R-:W1:Y:S01]  /*04a0*/  LDC.64 R30, c[0x0][0x218] ;  /* 0x00008600ff1e7b82 */ /* 0x000e620000000a00 */
[----:B------:R-:W-:Y:S01]  /*04b0*/  IMAD.SHL.U32 R27, R27, 0x40, RZ ;  /* 0x000000401b1b7824 */ /* 0x000fe200078e00ff */
[----:B------:R-:W-:Y:S02]  /*04c0*/  ISETP.LT.AND P4, PT, R40, 0x40, !P2 ;  /* 0x000000402800780c */ /* 0x000fe40005781270 */
[----:B------:R-:W-:Y:S02]  /*04d0*/  ISETP.LT.AND P3, PT, R43, 0x40, !P2 ;  /* 0x000000402b00780c */ /* 0x000fe40005761270 */
[----:B------:R-:W-:Y:S02]  /*04e0*/  ISETP.LT.AND P5, PT, R24, 0x40, !P2 ;  /* 0x000000401800780c */ /* 0x000fe400057a1270 */
[----:B------:R-:W-:Y:S01]  /*04f0*/  ISETP.LT.AND P6, PT, R28, 0x40, !P2 ;  /* 0x000000401c00780c */ /* 0x000fe200057c1270 */
[----:B0-----:R-:W-:Y:S01]  /*0500*/  IMAD.WIDE R44, R39, 0x4, R44 ;  /* 0x00000004272c7825 */ /* 0x001fe200078e022c */
[----:B--2---:R0:W-:Y:S04]  /*0510*/  STS [R29], R12 ;  /* 0x0000000c1d007388 */ /* 0x0041e80000000800 */
[----:B------:R2:W-:Y:S04]  /*0520*/  STS [R36+0x100], R13 ;  /* 0x0001000d24007388 */ /* 0x0005e80000000800 */
[----:B------:R-:W-:Y:S04]  /*0530*/  STS [R25+0x200], R14 ;  /* 0x0002000e19007388 */ /* 0x000fe80000000800 */
[----:B------:R4:W-:Y:S04]  /*0540*/  STS [R26+0x300], R15 ;  /* 0x0003000f1a007388 */ /* 0x0009e80000000800 */
[----:B---3--:R-:W-:Y:S04]  /*0550*/  STS [R29+0x40], R8 ;  /* 0x000040081d007388 */ /* 0x008fe80000000800 */
[----:B------:R-:W-:Y:S04]  /*0560*/  STS [R36+0x140], R9 ;  /* 0x0001400924007388 */ /* 0x000fe80000000800 */
[----:B------:R-:W-:Y:S04]  /*0570*/  STS [R25+0x240], R10 ;  /* 0x0002400a19007388 */ /* 0x000fe80000000800 */
[----:B------:R-:W-:Y:S04]  /*0580*/  STS [R26+0x340], R11 ;  /* 0x0003400b1a007388 */ /* 0x000fe80000000800 */
[----:B-----5:R-:W-:Y:S04]  /*0590*/  STS [R29+0x80], R16 ;  /* 0x000080101d007388 */ /* 0x020fe80000000800 */
[----:B------:R-:W-:Y:S04]  /*05a0*/  STS [R36+0x180], R17 ;  /* 0x0001801124007388 */ /* 0x000fe80000000800 */
[----:B------:R-:W-:Y:S04]  /*05b0*/  STS [R25+0x280], R18 ;  /* 0x0002801219007388 */ /* 0x000fe80000000800 */
[----:B------:R-:W-:Y:S04]  /*05c0*/  STS [R26+0x380], R19 ;  /* 0x000380131a007388 */ /* 0x000fe80000000800 */
[----:B------:R-:W-:Y:S04]  /*05d0*/  STS [R29+0xc0], R20 ;  /* 0x0000c0141d007388 */ /* 0x000fe80000000800 */
[----:B------:R3:W-:Y:S04]  /*05e0*/  STS [R36+0x1c0], R21 ;  /* 0x0001c01524007388 */ /* 0x0007e80000000800 */
[----:B------:R-:W-:Y:S04]  /*05f0*/  STS [R25+0x2c0], R22 ;  /* 0x0002c01619007388 */ /* 0x000fe80000000800 */
[----:B------:R5:W-:Y:S01]  /*0600*/  STS [R26+0x3c0], R23 ;  /* 0x0003c0171a007388 */ /* 0x000be20000000800 */
[----:B0-----:R-:W-:-:S04]  /*0610*/  LOP3.LUT R12, R27, 0xfffff800, RZ, 0xc0, !PT ;  /* 0xfffff8001b0c7812 */ /* 0x001fc800078ec0ff */
[----:B------:R-:W-:Y:S02]  /*0620*/  IADD3 R27, R39, R12, RZ ;  /* 0x0000000c271b7210 */ /* 0x000fe40007ffe0ff */
[----:B--2---:R-:W-:Y:S02]  /*0630*/  CS2R R12, SRZ ;  /* 0x00000000000c7805 */ /* 0x004fe4000001ff00 */
[----:B----4-:R-:W-:Y:S01]  /*0640*/  CS2R R14, SRZ ;  /* 0x00000000000e7805 */ /* 0x010fe2000001ff00 */
[--C-:B------:R-:W-:Y:S01]  /*0650*/  IMAD R40, R40, 0x20, R27.reuse ;  /* 0x0000002028287824 */ /* 0x100fe200078e021b */
[----:B------:R-:W-:Y:S01]  /*0660*/  LEA R38, R24, R27, 0x5 ;  /* 0x0000001b18267211 */ /* 0x000fe200078e28ff */
[----:B------:R-:W-:Y:S02]  /*0670*/  IMAD R43, R43, 0x20, R27 ;  /* 0x000000202b2b7824 */ /* 0x000fe400078e021b */
[----:B-1----:R-:W-:Y:S01]  /*0680*/  IMAD.WIDE R46, R40, 0x4, R30 ;  /* 0x00000004282e7825 */ /* 0x002fe200078e021e */
[----:B------:R-:W-:Y:S03]  /*0690*/  BAR.SYNC.DEFER_BLOCKING 0x0 ;  /* 0x0000000000007b1d */ /* 0x000fe60000010000 */
[----:B---3--:R-:W-:Y:S01]  /*06a0*/  IMAD R36, R28, 0x20, R27 ;  /* 0x000000201c247824 */ /* 0x008fe200078e021b */
[----:B------:R-:W-:-:S02]  /*06b0*/  CS2R R8, SRZ ;  /* 0x0000000000087805 */ /* 0x000fc4000001ff00 */
[----:B------:R-:W-:Y:S02]  /*06c0*/  CS2R R10, SRZ ;  /* 0x00000000000a7805 */ /* 0x000fe4000001ff00 */
[----:B------:R-:W-:Y:S02]  /*06d0*/  CS2R R16, SRZ ;  /* 0x0000000000107805 */ /* 0x000fe4000001ff00 */
[----:B------:R-:W-:Y:S02]  /*06e0*/  CS2R R18, SRZ ;  /* 0x0000000000127805 */ /* 0x000fe4000001ff00 */
[----:B------:R-:W-:Y:S02]  /*06f0*/  CS2R R20, SRZ ;  /* 0x0000000000147805 */ /* 0x000fe4000001ff00 */
[----:B-----5:R-:W-:Y:S02]  /*0700*/  CS2R R22, SRZ ;  /* 0x0000000000167805 */ /* 0x020fe4000001ff00 */
[----:B------:R-:W-:-:S02]  /*0710*/  CS2R R24, SRZ ;  /* 0x0000000000187805 */ /* 0x000fc4000001ff00 */
[----:B------:R-:W-:Y:S01]  /*0720*/  CS2R R26, SRZ ;  /* 0x00000000001a7805 */ /* 0x000fe2000001ff00 */
[----:B------:R-:W-:-:S04]  /*0730*/  IMAD.WIDE R48, R43, 0x4, R30 ;  /* 0x000000042b307825 */ /* 0x000fc800078e021e */
[--C-:B------:R-:W-:Y:S01]  /*0740*/  IMAD.WIDE R50, R36, 0x4, R30.reuse ;  /* 0x0000000424327825 */ /* 0x100fe200078e021e */
[----:B------:R0:W2:Y:S04]  /*0750*/  @P4 LDG.E.EL.128 R12, desc[UR6][R46.64] ;  /* 0x000000062e0c4981 */ /* 0x0000a8000c2e1d00 */
[----:B------:R1:W3:Y:S04]  /*0760*/  @P3 LDG.E.EL.128 R8, desc[UR6][R48.64] ;  /* 0x0000000630083981 */ /* 0x0002e8000c2e1d00 */
[----:B------:R4:W3:Y:S01]  /*0770*/  @!P2 LDG.E.EL.128 R20, desc[UR6][R44.64] ;  /* 0x000000062c14a981 */ /* 0x0008e2000c2e1d00 */
[----:B0-----:R-:W-:-:S03]  /*0780*/  IMAD.WIDE R46, R38, 0x4, R30 ;  /* 0x00000004262e7825 */ /* 0x001fc600078e021e */
[----:B------:R-:W5:Y:S01]  /*0790*/  @P6 LDG.E.EL.128 R24, desc[UR6][R50.64] ;  /* 0x0000000632186981 */ /* 0x000f62000c2e1d00 */
[----:B-1----:R-:W4:Y:S03]  /*07a0*/  LDC.64 R48, c[0x0][0x228] ;  /* 0x00008a00ff307b82 */ /* 0x002f260000000a00 */
[----:B------:R3:W5:Y:S01]  /*07b0*/  @P5 LDG.E.EL.128 R16, desc[UR6][R46.64] ;  /* 0x000000062e105981 */ /* 0x000762000c2e1d00 */
[----:B------:R-:W-:Y:S02]  /*07c0*/  CS2R R28, SRZ ;  /* 0x00000000001c7805 */ /* 0x000fe4000001ff00 */
[----:B------:R-:W-:Y:S01]  /*07d0*/  CS2R R30, SRZ ;  /* 0x00000000001e7805 */ /* 0x000fe2000001ff00 */
[----:B----4-:R-:W-:-:S05]  /*07e0*/  IMAD.WIDE R44, R43, 0x4, R48 ;  /* 0x000000042b2c7825 */ /* 0x010fca00078e0230 */
[----:B------:R0:W4:Y:S01]  /*07f0*/  @P3 LDG.E.EL.128 R28, desc[UR6][R44.64] ;  /* 0x000000062c1c3981 */ /* 0x000122000c2e1d00 */
[----:B------:R-:W-:Y:S01]  /*0800*/  ISETP.NE.AND P3, PT, R37, RZ, PT ;  /* 0x000000ff2500720c */ /* 0x000fe20003f65270 */
[C---:B---3--:R-:W-:Y:S01]  /*0810*/  FADD R46, R20.reuse, R8 ;  /* 0x00000008142e7221 */ /* 0x048fe20000000000 */
[C---:B--2---:R-:W-:Y:S01]  /*0820*/  FADD R42, R20.reuse, R12 ;  /* 0x0000000c142a7221 */ /* 0x044fe20000000000 */
[C---:B------:R-:W-:Y:S01]  /*0830*/  FADD R12, R21.reuse, R9 ;  /* 0x00000009150c7221 */ /* 0x040fe20000000000 */
[C---:B-----5:R-:W-:Y:S01]  /*0840*/  FADD R37, R20.reuse, R24 ;  /* 0x0000001814257221 */ /* 0x060fe20000000000 */
[----:B------:R-:W-:Y:S01]  /*0850*/  FADD R43, R20, R16 ;  /* 0x00000010142b7221 */ /* 0x000fe20000000000 */
[C---:B------:R-:W-:Y:S01]  /*0860*/  FADD R16, R21.reuse, R13 ;  /* 0x0000000d15107221 */ /* 0x040fe20000000000 */
[C---:B------:R-:W-:Y:S01]  /*0870*/  FADD R24, R21.reuse, R17 ;  /* 0x0000001115187221 */ /* 0x040fe20000000000 */
[----:B------:R-:W-:Y:S01]  /*0880*/  FADD R20, R21, R25 ;  /* 0x0000001915147221 */ /* 0x000fe20000000000 */
[----:B------:R-:W-:-:S02]  /*0890*/  SHF.R.U32.HI R21, RZ, 0x6, R34 ;  /* 0x00000006ff157819 */ /* 0x000fc40000011622 */
[----:B------:R-:W-:Y:S02]  /*08a0*/  LOP3.LUT R8, R41, 0xff, RZ, 0xc0, !PT ;  /* 0x000000ff29087812 */ /* 0x000fe400078ec0ff */
[----:B------:R-:W-:Y:S01]  /*08b0*/  SGXT.U32 R21, R21, 0x4 ;  /* 0x000000041515781a */ /* 0x000fe20000000000 */
[----:B------:R-:W-:-:S04]  /*08c0*/  FADD R25, R22, R10 ;  /* 0x0000000a16197221 */ /* 0x000fc80000000000 */
[----:B------:R-:W-:Y:S02]  /*08d0*/  IMAD.IADD R8, R21, 0x1, R8 ;  /* 0x0000000115087824 */ /* 0x000fe400078e0208 */
[----:B0-----:R-:W-:-:S03]  /*08e0*/  FADD R45, R22, R18 ;  /* 0x00000012162d7221 */ /* 0x001fc60000000000 */
[----:B------:R-:W-:Y:S01]  /*08f0*/  LEA R10, R8, UR4, 0x4 ;  /* 0x00000004080a7c11 */ /* 0x000fe2000f8e20ff */
[----:B------:R-:W-:-:S05]  /*0900*/  FADD R18, R23, R11 ;  /* 0x0000000b17127221 */ /* 0x000fca0000000000 */
[----:B------:R-:W0:Y:S01]  /*0910*/  LDS.128 R8, [R10] ;  /* 0x000000000a087984 */ /* 0x000e220000000c00 */
[C---:B------:R-:W-:Y:S01]  /*0920*/  FADD R41, R22.reuse, R26 ;  /* 0x0000001a16297221 */ /* 0x040fe20000000000 */
[----:B------:R-:W-:Y:S01]  /*0930*/  FADD R17, R22, R14 ;  /* 0x0000000e16117221 */ /* 0x000fe20000000000 */
[----:B------:R-:W-:Y:S02]  /*0940*/  FADD R26, R23, R15 ;  /* 0x0000000f171a7221 */ /* 0x000fe40000000000 */
[----:B------:R-:W1:Y:S01]  /*0950*/  LDC.64 R14, c[0x0][0x230] ;  /* 0x00008c00ff0e7b82 */ /* 0x000e620000000a00 */
[----:B0-----:R-:W-:Y:S01]  /*0960*/  FADD R8, R8, R46 ;  /* 0x0000002e08087221 */ /* 0x001fe20000000000 */
[----:B------:R-:W-:Y:S01]  /*0970*/  FADD R9, R9, R12 ;  /* 0x0000000c09097221 */ /* 0x000fe20000000000 */
[----:B-1----:R-:W-:Y:S01]  /*0980*/  IMAD.WIDE R46, R39, 0x4, R14 ;  /* 0x00000004272e7825 */ /* 0x002fe200078e020e */
[----:B------:R-:W-:Y:S02]  /*0990*/  CS2R R12, SRZ ;  /* 0x00000000000c7805 */ /* 0x000fe4000001ff00 */
[----:B------:R-:W-:-:S06]  /*09a0*/  CS2R R14, SRZ ;  /* 0x00000000000e7805 */ /* 0x000fcc000001ff00 */
[----:B------:R0:W4:Y:S01]  /*09b0*/  @!P2 LDG.E.EL.128 R12, desc[UR6][R46.64] ;  /* 0x000000062e0ca981 */ /* 0x000122000c2e1d00 */
[----:B------:R-:W-:Y:S01]  /*09c0*/  LOP3.LUT R34, R34, 0x3fc, RZ, 0xc0, !PT ;  /* 0x000003fc22227812 */ /* 0x000fe200078ec0ff */
[----:B------:R-:W-:-:S03]  /*09d0*/  FADD R25, R10, R25 ;  /* 0x000000190a197221 */ /* 0x000fc60000000000 */
[----:B------:R-:W-:Y:S01]  /*09e0*/  LOP3.LUT R10, R34, 0x400, RZ, 0xfc, !PT ;  /* 0x00000400220a7812 */ /* 0x000fe200078efcff */
[----:B------:R-:W-:-:S03]  /*09f0*/  FADD R18, R11, R18 ;  /* 0x000000120b127221 */ /* 0x000fc60000000000 */
[----:B------:R-:W-:-:S04]  /*0a00*/  SHF.R.U32.HI R10, RZ, 0x6, R10 ;  /* 0x00000006ff0a7819 */ /* 0x000fc8000001160a */
[----:B------:R-:W-:Y:S01]  /*0a10*/  LEA R11, R10, UR4, 0x4 ;  /* 0x000000040a0b7c11 */ /* 0x000fe2000f8e20ff */
[----:B------:R-:W-:-:S03]  /*0a20*/  FADD R44, R23, R19 ;  /* 0x00000013172c7221 */ /* 0x000fc60000000000 */
[----:B------:R-:W-:Y:S01]  /*0a30*/  LEA R11, R34, R11, 0x2 ;  /* 0x0000000b220b7211 */ /* 0x000fe200078e10ff */
[----:B------:R-:W-:Y:S01]  /*0a40*/  FADD R22, R23, R27 ;  /* 0x0000001b17167221 */ /* 0x000fe20000000000 */
[----:B------:R-:W-:Y:S01]  /*0a50*/  ISETP.NE.AND P2, PT, R35, RZ, PT ;  /* 0x000000ff2300720c */ /* 0x000fe20003f45270 */
[----:B0-----:R-:W-:-:S04]  /*0a60*/  IMAD.WIDE R46, R40, 0x4, R48 ;  /* 0x00000004282e7825 */ /* 0x001fc800078e0230 */
[----:B----4-:R-:W-:Y:S01]  /*0a70*/  FADD R10, R13, R29 ;  /* 0x0000001d0d0a7221 */ /* 0x010fe20000000000 */
[----:B------:R-:W-:-:S03]  /*0a80*/  FADD R19, R12, R28 ;  /* 0x0000001c0c137221 */ /* 0x000fc60000000000 */
[----:B------:R-:W-:Y:S01]  /*0a90*/  FADD R23, R9, R10 ;  /* 0x0000000a09177221 */ /* 0x000fe20000000000 */
[----:B------:R-:W-:Y:S02]  /*0aa0*/  FADD R28, R8, R19 ;  /* 0x00000013081c7221 */ /* 0x000fe40000000000 */
[----:B------:R-:W0:Y:S01]  /*0ab0*/  LDS.128 R8, [R11+0x1000] ;  /* 0x001000000b087984 */ /* 0x000e220000000c00 */
[----:B------:R-:W-:Y:S01]  /*0ac0*/  FADD R30, R14, R30 ;  /* 0x0000001e0e1e7221 */ /* 0x000fe20000000000 */
[----:B------:R-:W-:-:S03]  /*0ad0*/  FADD R29, R15, R31 ;  /* 0x0000001f0f1d7221 */ /* 0x000fc60000000000 */
[----:B------:R-:W-:Y:S01]  /*0ae0*/  FADD R30, R25, R30 ;  /* 0x0000001e191e7221 */ /* 0x000fe20000000000 */
[----:B------:R-:W-:Y:S01]  /*0af0*/  FADD R29, R18, R29 ;  /* 0x0000001d121d7221 */ /* 0x000fe20000000000 */
[----:B------:R-:W-:Y:S01]  /*0b00*/  CS2R R18, SRZ ;  /* 0x0000000000127805 */ /* 0x000fe2000001ff00 */
[----:B0-----:R-:W-:Y:S01]  /*0b10*/  FADD R35, R9, R16 ;  /* 0x0000001009237221 */ /* 0x001fe20000000000 */
[----:B------:R-:W-:Y:S01]  /*0b20*/  FADD R25, R10, R17 ;  /* 0x000000110a197221 */ /* 0x000fe20000000000 */
[----:B------:R-:W-:-:S06]  /*0b30*/  CS2R R16, SRZ ;  /* 0x0000000000107805 */ /* 0x000fcc000001ff00 */
[----:B------:R0:W2:Y:S01]  /*0b40*/  @P4 LDG.E.EL.128 R16, desc[UR6][R46.64] ;  /* 0x000000062e104981 */ /* 0x0000a2000c2e1d00 */
[----:B------:R-:W-:-:S04]  /*0b50*/  LOP3.LUT R9, R34, 0x800, RZ, 0xfc, !PT ;  /* 0x0000080022097812 */ /* 0x000fc800078efcff */
[----:B------:R-:W-:Y:S01]  /*0b60*/  SHF.R.U32.HI R9, RZ, 0x6, R9 ;  /* 0x00000006ff097819 */ /* 0x000fe20000011609 */
[----:B------:R-:W-:-:S03]  /*0b70*/  FADD R26, R11, R26 ;  /* 0x0000001a0b1a7221 */ /* 0x000fc60000000000 */
[----:B------:R-:W-:Y:S01]  /*0b80*/  LEA R9, R9, UR4, 0x4 ;  /* 0x0000000409097c11 */ /* 0x000fe2000f8e20ff */
[----:B0-----:R-:W-:-:S04]  /*0b90*/  IMAD.WIDE R46, R38, 0x4, R48 ;  /* 0x00000004262e7825 */ /* 0x001fc800078e0230 */
[----:B------:R-:W-:Y:S01]  /*0ba0*/  FADD R8, R8, R42 ;  /* 0x0000002a08087221 */ /* 0x000fe20000000000 */
[----:B------:R-:W-:-:S04]  /*0bb0*/  IMAD.WIDE R48, R36, 0x4, R48 ;  /* 0x0000000424307825 */ /* 0x000fc800078e0230 */
[----:B------:R-:W-:Y:S02]  /*0bc0*/  IMAD R9, R34, 0x4, R9 ;  /* 0x0000000422097824 */ /* 0x000fe400078e0209 */
[----:B--2---:R-:W-:Y:S01]  /*0bd0*/  FADD R31, R12, R16 ;  /* 0x000000100c1f7221 */ /* 0x004fe20000000000 */
[----:B------:R-:W-:Y:S01]  /*0be0*/  FADD R16, R13, R17 ;  /* 0x000000110d107221 */ /* 0x000fe20000000000 */
[----:B------:R-:W-:Y:S01]  /*0bf0*/  FADD R18, R14, R18 ;  /* 0x000000120e127221 */ /* 0x000fe20000000000 */
[----:B------:R-:W-:Y:S02]  /*0c00*/  FADD R19, R15, R19 ;  /* 0x000000130f137221 */ /* 0x000fe40000000000 */
[----:B------:R-:W-:Y:S01]  /*0c10*/  FADD R35, R35, R16 ;  /* 0x0000001023237221 */ /* 0x000fe20000000000 */
[----:B------:R-:W-:Y:S01]  /*0c20*/  FADD R38, R25, R18 ;  /* 0x0000001219267221 */ /* 0x000fe20000000000 */
[----:B------:R-:W-:Y:S01]  /*0c30*/  FADD R36, R26, R19 ;  /* 0x000000131a247221 */ /* 0x000fe20000000000 */
[----:B------:R-:W-:-:S02]  /*0c40*/  CS2R R16, SRZ ;  /* 0x0000000000107805 */ /* 0x000fc4000001ff00 */
[----:B------:R-:W-:Y:S01]  /*0c50*/  CS2R R18, SRZ ;  /* 0x0000000000127805 */ /* 0x000fe2000001ff00 */
[----:B------:R-:W-:Y:S02]  /*0c60*/  FADD R31, R8, R31 ;  /* 0x0000001f081f7221 */ /* 0x000fe40000000000 */
[----:B------:R-:W0:Y:S04]  /*0c70*/  LDS.128 R8, [R9+0x2000] ;  /* 0x0020000009087984 */ /* 0x000e280000000c00 */
[----:B------:R-:W2:Y:S01]  /*0c80*/  @P5 LDG.E.EL.128 R16, desc[UR6][R46.64] ;  /* 0x000000062e105981 */ /* 0x000ea2000c2e1d00 */
[----:B------:R-:W-:-:S05]  /*0c90*/  LEA R26, R5, UR4, 0x2 ;  /* 0x00000004051a7c11 */ /* 0x000fca000f8e10ff */
[----:B------:R-:W-:Y:S01]  /*0ca0*/  IMAD R5, R3, 0x4, R26 ;  /* 0x0000000403057824 */ /* 0x000fe200078e021a */
[----:B------:R-:W-:Y:S01]  /*0cb0*/  CS2R R26, SRZ ;  /* 0x00000000001a7805 */ /* 0x000fe2000001ff00 */
[----:B0-----:R-:W-:Y:S01]  /*0cc0*/  FADD R9, R9, R24 ;  /* 0x0000001809097221 */ /* 0x001fe20000000000 */
[----:B------:R-:W-:-:S06]  /*0cd0*/  CS2R R24, SRZ ;  /* 0x0000000000187805 */ /* 0x000fcc000001ff00 */
[----:B------:R-:W3:Y:S01]  /*0ce0*/  @P6 LDG.E.EL.128 R24, desc[UR6][R48.64] ;  /* 0x0000000630186981 */ /* 0x000ee2000c2e1d00 */
[----:B------:R-:W-:Y:S02]  /*0cf0*/  LEA.HI R2, R2, UR4, RZ, 0x1c ;  /* 0x0000000402027c11 */ /* 0x000fe4000f8fe0ff */
[----:B------:R-:W-:Y:S02]  /*0d00*/  LEA R4, R4, UR4, 0x2 ;  /* 0x0000000404047c11 */ /* 0x000fe4000f8e10ff */
[----:B------:R-:W-:Y:S01]  /*0d10*/  LEA R6, R6, UR4, 0x2 ;  /* 0x0000000406067c11 */ /* 0x000fe2000f8e10ff */
[C---:B------:R-:W-:Y:S01]  /*0d20*/  IMAD R2, R3.reuse, 0x4, R2 ;  /* 0x0000000403027824 */ /* 0x040fe200078e0202 */
[----:B------:R-:W-:-:S03]  /*0d30*/  LEA R4, R3, R4, 0x2 ;  /* 0x0000000403047211 */ /* 0x000fc600078e10ff */
[----:B------:R-:W-:Y:S01]  /*0d40*/  IMAD R3, R3, 0x4, R6 ;  /* 0x0000000403037824 */ /* 0x000fe200078e0206 */
[----:B------:R-:W-:-:S04]  /*0d50*/  LOP3.LUT R6, R34, 0xc00, RZ, 0xfc, !PT ;  /* 0x00000c0022067812 */ /* 0x000fc800078efcff */
[----:B------:R-:W-:Y:S01]  /*0d60*/  SHF.R.U32.HI R6, RZ, 0x6, R6 ;  /* 0x00000006ff067819 */ /* 0x000fe20000011606 */
[----:B------:R-:W-:-:S03]  /*0d70*/  FADD R45, R10, R45 ;  /* 0x0000002d0a2d7221 */ /* 0x000fc60000000000 */
[----:B------:R-:W-:Y:S01]  /*0d80*/  LEA R39, R6, UR4, 0x4 ;  /* 0x0000000406277c11 */ /* 0x000fe2000f8e20ff */
[----:B------:R-:W-:-:S03]  /*0d90*/  FADD R8, R8, R43 ;  /* 0x0000002b08087221 */ /* 0x000fc60000000000 */
[----:B------:R-:W-:Y:S01]  /*0da0*/  LEA R10, R34, R39, 0x2 ;  /* 0x00000027220a7211 */ /* 0x000fe200078e10ff */
[----:B------:R-:W-:Y:S01]  /*0db0*/  FADD R44, R11, R44 ;  /* 0x0000002c0b2c7221 */ /* 0x000fe20000000000 */
[----:B------:R-:W-:Y:S01]  /*0dc0*/  LEA R21, R21, UR4, 0x2 ;  /* 0x0000000415157c11 */ /* 0x000fe2000f8e10ff */
[----:B--2---:R-:W-:Y:S01]  /*0dd0*/  FADD R39, R12, R16 ;  /* 0x000000100c277221 */ /* 0x004fe20000000000 */
[----:B------:R-:W-:-:S03]  /*0de0*/  FADD R6, R13, R17 ;  /* 0x000000110d067221 */ /* 0x000fc60000000000 */
[----:B------:R-:W-:Y:S01]  /*0df0*/  FADD R17, R8, R39 ;  /* 0x0000002708117221 */ /* 0x000fe20000000000 */
[----:B------:R-:W-:Y:S02]  /*0e00*/  FADD R39, R9, R6 ;  /* 0x0000000609277221 */ /* 0x000fe40000000000 */
[----:B------:R-:W0:Y:S01]  /*0e10*/  LDS.128 R8, [R10+0x3000] ;  /* 0x003000000a087984 */ /* 0x000e220000000c00 */
[----:B------:R-:W-:Y:S01]  /*0e20*/  BAR.SYNC.DEFER_BLOCKING 0x0 ;  /* 0x0000000000007b1d */ /* 0x000fe20000010000 */
[----:B------:R-:W-:Y:S01]  /*0e30*/  FADD R19, R15, R19 ;  /* 0x000000130f137221 */ /* 0x000fe20000000000 */
[----:B------:R-:W-:-:S03]  /*0e40*/  FADD R6, R14, R18 ;  /* 0x000000120e067221 */ /* 0x000fc60000000000 */
[----:B------:R-:W-:Y:S01]  /*0e50*/  FADD R44, R44, R19 ;  /* 0x000000132c2c7221 */ /* 0x000fe20000000000 */
[----:B------:R-:W-:Y:S01]  /*0e60*/  FADD R6, R45, R6 ;  /* 0x000000062d067221 */ /* 0x000fe20000000000 */
[----:B------:R-:W-:Y:S04]  /*0e70*/  STS [R2], R28 ;  /* 0x0000001c02007388 */ /* 0x000fe80000000800 */
[----:B------:R-:W-:Y:S04]  /*0e80*/  STS [R4+0x100], R23 ;  /* 0x0001001704007388 */ /* 0x000fe80000000800 */
[----:B------:R-:W-:Y:S01]  /*0e90*/  STS [R5+0x200], R30 ;  /* 0x0002001e05007388 */ /* 0x000fe20000000800 */
[----:B---3--:R-:W-:Y:S01]  /*0ea0*/  FADD R19, R12, R24 ;  /* 0x000000180c137221 */ /* 0x008fe20000000000 */
[----:B------:R-:W-:Y:S01]  /*0eb0*/  FADD R12, R13, R25 ;  /* 0x000000190d0c7221 */ /* 0x000fe20000000000 */
[----:B0-----:R-:W-:Y:S01]  /*0ec0*/  FADD R8, R8, R37 ;  /* 0x0000002508087221 */ /* 0x001fe20000000000 */
[----:B------:R-:W-:Y:S01]  /*0ed0*/  STS [R3+0x300], R29 ;  /* 0x0003001d03007388 */ /* 0x000fe20000000800 */
[----:B------:R-:W-:Y:S01]  /*0ee0*/  FADD R9, R9, R20 ;  /* 0x0000001409097221 */ /* 0x000fe20000000000 */
[----:B------:R-:W-:Y:S01]  /*0ef0*/  FADD R41, R10, R41 ;  /* 0x000000290a297221 */ /* 0x000fe20000000000 */
[----:B------:R-:W-:Y:S01]  /*0f00*/  FADD R26, R14, R26 ;  /* 0x0000001a0e1a7221 */ /* 0x000fe20000000000 */
[----:B------:R-:W-:Y:S01]  /*0f10*/  STS [R2+0x40], R31 ;  /* 0x0000401f02007388 */ /* 0x000fe20000000800 */
[----:B------:R-:W-:Y:S01]  /*0f20*/  FADD R11, R11, R22 ;  /* 0x000000160b0b7221 */ /* 0x000fe20000000000 */
[----:B------:R-:W-:-:S02]  /*0f30*/  FADD R10, R15, R27 ;  /* 0x0000001b0f0a7221 */ /* 0x000fc40000000000 */
[----:B------:R-:W-:Y:S01]  /*0f40*/  STS [R4+0x140], R35 ;  /* 0x0001402304007388 */ /* 0x000fe20000000800 */
[----:B------:R-:W-:Y:S01]  /*0f50*/  FADD R19, R8, R19 ;  /* 0x0000001308137221 */ /* 0x000fe20000000000 */
[----:B------:R-:W-:Y:S02]  /*0f60*/  FADD R9, R9, R12 ;  /* 0x0000000c09097221 */ /* 0x000fe40000000000 */
[----:B------:R-:W-:Y:S01]  /*0f70*/  STS [R5+0x240], R38 ;  /* 0x0002402605007388 */ /* 0x000fe20000000800 */
[----:B------:R-:W-:-:S03]  /*0f80*/  FADD R26, R41, R26 ;  /* 0x0000001a291a7221 */ /* 0x000fc60000000000 */
[----:B------:R-:W-:Y:S01]  /*0f90*/  STS [R3+0x340], R36 ;  /* 0x0003402403007388 */ /* 0x000fe20000000800 */
[----:B------:R-:W-:-:S03]  /*0fa0*/  FADD R10, R11, R10 ;  /* 0x0000000a0b0a7221 */ /* 0x000fc60000000000 */
[----:B------:R-:W-:Y:S04]  /*0fb0*/  STS [R2+0x80], R17 ;  /* 0x0000801102007388 */ /* 0x000fe80000000800 */
[----:B------:R-:W-:Y:S04]  /*0fc0*/  STS [R4+0x180], R39 ;  /* 0x0001802704007388 */ /* 0x000fe80000000800 */
[----:B------:R0:W-:Y:S04]  /*0fd0*/  STS [R5+0x280], R6 ;  /* 0x0002800605007388 */ /* 0x0001e80000000800 */
[----:B------:R-:W-:Y:S04]  /*0fe0*/  STS [R3+0x380], R44 ;  /* 0x0003802c03007388 */ /* 0x000fe80000000800 */
[----:B------:R1:W-:Y:S04]  /*0ff0*/  STS [R2+0xc0], R19 ;  /* 0x0000c01302007388 */ /* 0x0003e80000000800 */
[----:B------:R-:W-:Y:S04]  /*1000*/  STS [R4+0x1c0], R9 ;  /* 0x0001c00904007388 */ /* 0x000fe80000000800 */
[----:B------:R2:W-:Y:S04]  /*1010*/  STS [R5+0x2c0], R26 ;  /* 0x0002c01a05007388 */ /* 0x0005e80000000800 */
[----:B------:R3:W-:Y:S01]  /*1020*/  STS [R3+0x3c0], R10 ;  /* 0x0003c00a03007388 */ /* 0x0007e20000000800 */
[----:B------:R-:W-:-:S02]  /*1030*/  LOP3.LUT R8, R34, 0x400, RZ, 0xfc, !PT ;  /* 0x0000040022087812 */ /* 0x000fc400078efcff */
[----:B------:R-:W-:Y:S02]  /*1040*/  LOP3.LUT R11, R34, 0x800, RZ, 0xfc, !PT ;  /* 0x00000800220b7812 */ /* 0x000fe400078efcff */
[----:B------:R-:W-:Y:S02]  /*1050*/  SHF.R.U32.HI R8, RZ, 0x6, R8 ;  /* 0x00000006ff087819 */ /* 0x000fe40000011608 */
[----:B------:R-:W-:Y:S02]  /*1060*/  SHF.R.U32.HI R13, RZ, 0x6, R11 ;  /* 0x00000006ff0d7819 */ /* 0x000fe4000001160b */
[----:B------:R-:W-:Y:S02]  /*1070*/  LEA R11, R8, UR4, 0x2 ;  /* 0x00000004080b7c11 */ /* 0x000fe4000f8e10ff */
[----:B------:R-:W-:Y:S01]  /*1080*/  LEA R13, R13, UR4, 0x2 ;  /* 0x000000040d0d7c11 */ /* 0x000fe2000f8e10ff */
[C---:B0-----:R-:W-:Y:S01]  /*1090*/  IMAD R6, R34.reuse, 0x4, R21 ;  /* 0x0000000422067824 */ /* 0x041fe200078e0215 */
[----:B------:R-:W-:Y:S01]  /*10a0*/  BAR.SYNC.DEFER_BLOCKING 0x0 ;  /* 0x0000000000007b1d */ /* 0x000fe20000010000 */
[C---:B------:R-:W-:Y:S01]  /*10b0*/  IMAD R22, R34.reuse, 0x4, R11 ;  /* 0x0000000422167824 */ /* 0x040fe200078e020b */
[----:B------:R-:W-:-:S06]  /*10c0*/  LEA R23, R34, R13, 0x2 ;  /* 0x0000000d22177211 */ /* 0x000fcc00078e10ff */
[----:B------:R-:W2:Y:S01]  /*10d0*/  LDC.64 R20, c[0x0][0x238] ;  /* 0x00008e00ff147b82 */ /* 0x000ea20000000a00 */
[----:B------:R-:W-:Y:S04]  /*10e0*/  LDS R16, [R6] ;  /* 0x0000000006107984 */ /* 0x000fe80000000800 */
[----:B------:R-:W-:Y:S04]  /*10f0*/  LDS R17, [R6+0x4] ;  /* 0x0000040006117984 */ /* 0x000fe80000000800 */
[----:B------:R-:W-:Y:S04]  /*1100*/  LDS R18, [R6+0x8] ;  /* 0x0000080006127984 */ /* 0x000fe80000000800 */
[----:B------:R-:W0:Y:S04]  /*1110*/  LDS R19, [R6+0xc] ;  /* 0x00000c0006137984 */ /* 0x000e280000000800 */
[----:B------:R-:W-:Y:S04]  /*1120*/  LDS R12, [R22+0x1000] ;  /* 0x00100000160c7984 */ /* 0x000fe80000000800 */
[----:B------:R-:W-:Y:S04]  /*1130*/  LDS R13, [R22+0x1004] ;  /* 0x00100400160d7984 */ /* 0x000fe80000000800 */
[----:B------:R-:W-:Y:S04]  /*1140*/  LDS R14, [R22+0x1008] ;  /* 0x00100800160e7984 */ /* 0x000fe80000000800 */
[----:B------:R-:W4:Y:S04]  /*1150*/  LDS R15, [R22+0x100c] ;  /* 0x00100c00160f7984 */ /* 0x000f280000000800 */
[----:B------:R-:W-:Y:S04]  /*1160*/  LDS R8, [R23+0x2000] ;  /* 0x0020000017087984 */ /* 0x000fe80000000800 */
[----:B------:R-:W-:Y:S04]  /*1170*/  LDS R9, [R23+0x2004] ;  /* 0x0020040017097984 */ /* 0x000fe80000000800 */
[----:B------:R-:W-:Y:S04]  /*1180*/  LDS R10, [R23+0x2008] ;  /* 0x00200800170a7984 */ /* 0x000fe80000000800 */
[----:B------:R-:W5:Y:S01]  /*1190*/  LDS R11, [R23+0x200c] ;  /* 0x00200c00170b7984 */ /* 0x000f620000000800 */
[----:B-1----:R-:W-:-:S04]  /*11a0*/  LOP3.LUT R2, R34, 0xc00, RZ, 0xfc, !PT ;  /* 0x00000c0022027812 */ /* 0x002fc800078efcff */
[----:B------:R-:W-:Y:S01]  /*11b0*/  SHF.R.U32.HI R2, RZ, 0x6, R2 ;  /* 0x00000006ff027819 */ /* 0x000fe20000011602 */
[----:B--2---:R-:W-:-:S03]  /*11c0*/  IMAD.WIDE R4, R7, 0x4, R20 ;  /* 0x0000000407047825 */ /* 0x004fc600078e0214 */
[----:B------:R-:W-:Y:S01]  /*11d0*/  LEA R25, R2, UR4, 0x2 ;  /* 0x0000000402197c11 */ /* 0x000fe2000f8e10ff */
[----:B---3--:R-:W-:-:S04]  /*11e0*/  IMAD.WIDE R2, R33, 0x4, R20 ;  /* 0x0000000421027825 */ /* 0x008fc800078e0214 */
[----:B------:R-:W-:Y:S01]  /*11f0*/  IMAD.WIDE R32, R32, 0x4, R20 ;  /* 0x0000000420207825 */ /* 0x000fe200078e0214 */
[----:B0-----:R0:W-:Y:S03]  /*1200*/  @P2 STG.E.128 desc[UR6][R2.64], R16 ;  /* 0x0000001002002986 */ /* 0x0011e6000c101d06 */
[----:B------:R-:W-:Y:S01]  /*1210*/  IMAD R25, R34, 0x4, R25 ;  /* 0x0000000422197824 */ /* 0x000fe200078e0219 */
[----:B----4-:R0:W-:Y:S04]  /*1220*/  @P3 STG.E.128 desc[UR6][R32.64], R12 ;  /* 0x0000000c20003986 */ /* 0x0101e8000c101d06 */
[----:B-----5:R0:W-:Y:S02]  /*1230*/  @P0 STG.E.128 desc[UR6][R4.64], R8 ;  /* 0x0000000804000986 */ /* 0x0201e4000c101d06 */
[----:B0-----:R-:W-:Y:S05]  /*1240*/  @!P1 EXIT ;  /* 0x000000000000994d */ /* 0x001fea0003800000 */
[----:B0-----:R-:W-:Y:S01]  /*1250*/  LDS R4, [R25+0x3000] ;  /* 0x0030000019047984 */ /* 0x001fe20000000800 */
[----:B------:R-:W-:-:S03]  /*1260*/  IMAD.WIDE R2, R0, 0x4, R20 ;  /* 0x0000000400027825 */ /* 0x000fc600078e0214 */
[----:B------:R-:W-:Y:S04]  /*1270*/  LDS R5, [R25+0x3004] ;  /* 0x0030040019057984 */ /* 0x000fe80000000800 */
[----:B------:R-:W-:Y:S04]  /*1280*/  LDS R6, [R25+0x3008] ;  /* 0x0030080019067984 */ /* 0x000fe80000000800 */
[----:B------:R-:W0:Y:S04]  /*1290*/  LDS R7, [R25+0x300c] ;  /* 0x00300c0019077984 */ /* 0x000e280000000800 */
[----:B0-----:R-:W-:Y:S01]  /*12a0*/  STG.E.128 desc[UR6][R2.64], R4 ;  /* 0x0000000402007986 */ /* 0x001fe2000c101d06 */
[----:B------:R-:W-:Y:S05]  /*12b0*/  EXIT ;  /* 0x000000000000794d */ /* 0x000fea0003800000 */
.L_x_0:
[----:B------:R-:W-:-:S00]  /*12c0*/  BRA `(.L_x_0) ;  /* 0xfffffffc00fc7947 */ /* 0x000fc0000383ffff */
[----:B------:R-:W-:-:S00]  /*12d0*/  NOP ;  /* 0x0000000000007918 */ /* 0x000fc00000000000 */
        /* <DEDUP_REMOVED lines=10> */
.L_x_1:


//--------------------- .nv.shared.triton_poi_fused_clone_7 --------------------------
	.section	.nv.shared.triton_poi_fused_clone_7,"aw",@nobits
	.sectionflags	@""
	.align	16
	.zero		1024


//--------------------- .nv.constant0.triton_poi_fused_clone_7 --------------------------
	.section	.nv.constant0.triton_poi_fused_clone_7,"a",@progbits
	.sectionflags	@""
	.align	4
.nv.constant0.triton_poi_fused_clone_7:
	.zero		584
